//
// Generated by NVIDIA NVVM Compiler
//
// Compiler Build ID: CL-36424714
// Cuda compilation tools, release 13.0, V13.0.88
// Based on NVVM 20.0.0
//

.version 9.0
.target sm_100
.address_size 64

	// .globl	_Z18sumReductionKernelPiS_i
.extern .shared .align 16 .b8 sharedData[];

.visible .entry _Z18sumReductionKernelPiS_i(
	.param .u64 .ptr .align 1 _Z18sumReductionKernelPiS_i_param_0,
	.param .u64 .ptr .align 1 _Z18sumReductionKernelPiS_i_param_1,
	.param .u32 _Z18sumReductionKernelPiS_i_param_2
)
{
	.reg .pred 	%p<6>;
	.reg .b32 	%r<20>;
	.reg .b64 	%rd<9>;

	ld.param.u64 	%rd1, [_Z18sumReductionKernelPiS_i_param_0];
	ld.param.u64 	%rd2, [_Z18sumReductionKernelPiS_i_param_1];
	ld.param.u32 	%r8, [_Z18sumReductionKernelPiS_i_param_2];
	mov.u32 	%r1, %tid.x;
	mov.u32 	%r2, %ctaid.x;
	mov.u32 	%r19, %ntid.x;
	mad.lo.s32 	%r4, %r2, %r19, %r1;
	setp.ge.s32 	%p1, %r4, %r8;
	shl.b32 	%r9, %r1, 2;
	mov.u32 	%r10, sharedData;
	add.s32 	%r5, %r10, %r9;
	@%p1 bra 	$L__BB0_2;
	cvta.to.global.u64 	%rd3, %rd1;
	mul.wide.s32 	%rd4, %r4, 4;
	add.s64 	%rd5, %rd3, %rd4;
	ld.global.u32 	%r12, [%rd5];
	st.shared.u32 	[%r5], %r12;
	bra.uni 	$L__BB0_3;
$L__BB0_2:
	mov.b32 	%r11, 0;
	st.shared.u32 	[%r5], %r11;
$L__BB0_3:
	bar.sync 	0;
	setp.lt.u32 	%p2, %r19, 2;
	@%p2 bra 	$L__BB0_7;
$L__BB0_4:
	shr.u32 	%r7, %r19, 1;
	setp.ge.u32 	%p3, %r1, %r7;
	@%p3 bra 	$L__BB0_6;
	shl.b32 	%r13, %r7, 2;
	add.s32 	%r14, %r5, %r13;
	ld.shared.u32 	%r15, [%r14];
	ld.shared.u32 	%r16, [%r5];
	add.s32 	%r17, %r16, %r15;
	st.shared.u32 	[%r5], %r17;
$L__BB0_6:
	bar.sync 	0;
	setp.gt.u32 	%p4, %r19, 3;
	mov.u32 	%r19, %r7;
	@%p4 bra 	$L__BB0_4;
$L__BB0_7:
	setp.ne.s32 	%p5, %r1, 0;
	@%p5 bra 	$L__BB0_9;
	ld.shared.u32 	%r18, [sharedData];
	cvta.to.global.u64 	%rd6, %rd2;
	mul.wide.u32 	%rd7, %r2, 4;
	add.s64 	%rd8, %rd6, %rd7;
	st.global.u32 	[%rd8], %r18;
$L__BB0_9:
	ret;

}


// ===== COMPILED SASS (sm_100) =====

	.target	sm_100

	.elftype	@"ET_EXEC"


//--------------------- .note.nv.tkinfo           --------------------------
	.section	.note.nv.tkinfo,"",@"SHT_NOTE"
	.sectionflags	@"SHF_NOTE_NV_TKINFO"
	.tkinfo
        /*0018*/ 	.word	0x00000002
        /*0030*/ 	.string	""
        /*0030*/ 	.string	"ptxas"
        /*0030*/ 	.string	"Cuda compilation tools, release 13.0, V13.0.88"
        /*0030*/ 	.string	"Build cuda_13.0.r13.0/compiler.36424714_0"
        /*0030*/ 	.string	"-arch sm_100 -m 64 "



//--------------------- .note.nv.cuinfo           --------------------------
	.section	.note.nv.cuinfo,"",@"SHT_NOTE"
	.sectionflags	@"SHF_NOTE_NV_CUINFO"
        /*0018*/ 	.short	0x0002
        /*001a*/ 	.short	0x0064
        /*001c*/ 	.short	0x0082
	.zero		2


//--------------------- .nv.info                  --------------------------
	.section	.nv.info,"",@"SHT_CUDA_INFO"
	.align	4


	//----- nvinfo : EIATTR_REGCOUNT
	.align		4
        /*0000*/ 	.byte	0x04, 0x2f
        /*0002*/ 	.short	(.L_1 - .L_0)
	.align		4
.L_0:
        /*0004*/ 	.word	index@(_Z18sumReductionKernelPiS_i)
        /*0008*/ 	.word	0x0000000a


	//----- nvinfo : EIATTR_FRAME_SIZE
	.align		4
.L_1:
        /*000c*/ 	.byte	0x04, 0x11
        /*000e*/ 	.short	(.L_3 - .L_2)
	.align		4
.L_2:
        /*0010*/ 	.word	index@(_Z18sumReductionKernelPiS_i)
        /*0014*/ 	.word	0x00000000


	//----- nvinfo : EIATTR_MIN_STACK_SIZE
	.align		4
.L_3:
        /*0018*/ 	.byte	0x04, 0x12
        /*001a*/ 	.short	(.L_5 - .L_4)
	.align		4
.L_4:
        /*001c*/ 	.word	index@(_Z18sumReductionKernelPiS_i)
        /*0020*/ 	.word	0x00000000
.L_5:


//--------------------- .nv.compat                --------------------------
	.section	.nv.compat,"",@"SHT_CUDA_COMPAT_INFO"
	.align	4
        /*0000*/ 	.byte	0x02, 0x09, 0x00, 0x00, 0x02, 0x02, 0x01, 0x00, 0x02, 0x05, 0x05, 0x00, 0x03, 0x07, 0x01, 0x01
        /*0010*/ 	.byte	0x02, 0x03, 0x00, 0x00, 0x02, 0x06, 0x01, 0x00, 0x04, 0x0b, 0x08, 0x00, 0x09, 0x00, 0x00, 0x00
        /*0020*/ 	.byte	0x00, 0x00, 0x00, 0x00


//--------------------- .nv.info._Z18sumReductionKernelPiS_i --------------------------
	.section	.nv.info._Z18sumReductionKernelPiS_i,"",@"SHT_CUDA_INFO"
	.sectionflags	@""
	.align	4


	//----- nvinfo : EIATTR_CUDA_API_VERSION
	.align		4
        /*0000*/ 	.byte	0x04, 0x37
        /*0002*/ 	.short	(.L_7 - .L_6)
.L_6:
        /*0004*/ 	.word	0x00000082


	//----- nvinfo : EIATTR_KPARAM_INFO
	.align		4
.L_7:
        /*0008*/ 	.byte	0x04, 0x17
        /*000a*/ 	.short	(.L_9 - .L_8)
.L_8:
        /*000c*/ 	.word	0x00000000
        /*0010*/ 	.short	0x0002
        /*0012*/ 	.short	0x0010
        /*0014*/ 	.byte	0x00, 0xf0, 0x11, 0x00


	//----- nvinfo : EIATTR_KPARAM_INFO
	.align		4
.L_9:
        /*0018*/ 	.byte	0x04, 0x17
        /*001a*/ 	.short	(.L_11 - .L_10)
.L_10:
        /*001c*/ 	.word	0x00000000
        /*0020*/ 	.short	0x0001
        /*0022*/ 	.short	0x0008
        /*0024*/ 	.byte	0x00, 0xf5, 0x21, 0x00


	//----- nvinfo : EIATTR_KPARAM_INFO
	.align		4
.L_11:
        /*0028*/ 	.byte	0x04, 0x17
        /*002a*/ 	.short	(.L_13 - .L_12)
.L_12:
        /*002c*/ 	.word	0x00000000
        /*0030*/ 	.short	0x0000
        /*0032*/ 	.short	0x0000
        /*0034*/ 	.byte	0x00, 0xf5, 0x21, 0x00


	//----- nvinfo : EIATTR_SPARSE_MMA_MASK
	.align		4
.L_13:
        /*0038*/ 	.byte	0x03, 0x50
        /*003a*/ 	.short	0x0000


	//----- nvinfo : EIATTR_MAXREG_COUNT
	.align		4
        /*003c*/ 	.byte	0x03, 0x1b
        /*003e*/ 	.short	0x00ff


	//----- nvinfo : EIATTR_NUM_BARRIERS
	.align		4
        /*0040*/ 	.byte	0x02, 0x4c
        /*0042*/ 	.byte	0x01
	.zero		1


	//----- nvinfo : EIATTR_MERCURY_ISA_VERSION
	.align		4
        /*0044*/ 	.byte	0x03, 0x5f
        /*0046*/ 	.short	0x0101


	//----- nvinfo : EIATTR_VRC_CTA_INIT_COUNT
	.align		4
        /*0048*/ 	.byte	0x02, 0x4a
	.zero		1
	.zero		1


	//----- nvinfo : EIATTR_EXIT_INSTR_OFFSETS
	.align		4
        /*004c*/ 	.byte	0x04, 0x1c
        /*004e*/ 	.short	(.L_15 - .L_14)


	//   ....[0]....
.L_14:
        /*0050*/ 	.word	0x00000210


	//   ....[1]....
        /*0054*/ 	.word	0x00000290


	//----- nvinfo : EIATTR_CBANK_PARAM_SIZE
	.align		4
.L_15:
        /*0058*/ 	.byte	0x03, 0x19
        /*005a*/ 	.short	0x0014


	//----- nvinfo : EIATTR_PARAM_CBANK
	.align		4
        /*005c*/ 	.byte	0x04, 0x0a
        /*005e*/ 	.short	(.L_17 - .L_16)
	.align		4
.L_16:
        /*0060*/ 	.word	index@(.nv.constant0._Z18sumReductionKernelPiS_i)
        /*0064*/ 	.short	0x0380
        /*0066*/ 	.short	0x0014


	//----- nvinfo : EIATTR_SW_WAR
	.align		4
.L_17:
        /*0068*/ 	.byte	0x04, 0x36
        /*006a*/ 	.short	(.L_19 - .L_18)
.L_18:
        /*006c*/ 	.word	0x00000008
.L_19:


//--------------------- .nv.callgraph             --------------------------
	.section	.nv.callgraph,"",@"SHT_CUDA_CALLGRAPH"
	.align	4
	.sectionentsize	8
	.align		4
        /*0000*/ 	.word	0x00000000
	.align		4
        /*0004*/ 	.word	0xffffffff
	.align		4
        /*0008*/ 	.word	0x00000000
	.align		4
        /*000c*/ 	.word	0xfffffffe
	.align		4
        /*0010*/ 	.word	0x00000000
	.align		4
        /*0014*/ 	.word	0xfffffffd
	.align		4
        /*0018*/ 	.word	0x00000000
	.align		4
        /*001c*/ 	.word	0xfffffffc


//--------------------- .text._Z18sumReductionKernelPiS_i --------------------------
	.section	.text._Z18sumReductionKernelPiS_i,"ax",@progbits
	.align	128
        .global         _Z18sumReductionKernelPiS_i
        .type           _Z18sumReductionKernelPiS_i,@function
        .size           _Z18sumReductionKernelPiS_i,(.L_x_3 - _Z18sumReductionKernelPiS_i)
        .other          _Z18sumReductionKernelPiS_i,@"STO_CUDA_ENTRY STV_DEFAULT"
_Z18sumReductionKernelPiS_i:
.text._Z18sumReductionKernelPiS_i:
[----:B------:R-:W-:Y:S01]  /*0000*/  LDC R1, c[0x0][0x37c] ;  /* 0x0000df00ff017b82 */ /* 0x000fe20000000800 */
[----:B------:R-:W0:Y:S01]  /*0010*/  S2R R6, SR_TID.X ;  /* 0x0000000000067919 */ /* 0x000e220000002100 */
[----:B------:R-:W0:Y:S01]  /*0020*/  LDCU UR8, c[0x0][0x360] ;  /* 0x00006c00ff0877ac */ /* 0x000e220008000800 */
[----:B------:R-:W0:Y:S01]  /*0030*/  S2R R7, SR_CTAID.X ;  /* 0x0000000000077919 */ /* 0x000e220000002500 */
[----:B------:R-:W1:Y:S01]  /*0040*/  LDCU UR4, c[0x0][0x390] ;  /* 0x00007200ff0477ac */ /* 0x000e620008000800 */
[----:B------:R-:W2:Y:S01]  /*0050*/  LDCU.64 UR6, c[0x0][0x358] ;  /* 0x00006b00ff0677ac */ /* 0x000ea20008000a00 */
[----:B0-----:R-:W-:-:S05]  /*0060*/  IMAD R5, R7, UR8, R6 ;  /* 0x0000000807057c24 */ /* 0x001fca000f8e0206 */
[----:B-1----:R-:W-:-:S13]  /*0070*/  ISETP.GE.AND P1, PT, R5, UR4, PT ;  /* 0x0000000405007c0c */ /* 0x002fda000bf26270 */
[----:B------:R-:W0:Y:S02]  /*0080*/  @!P1 LDC.64 R2, c[0x0][0x380] ;  /* 0x0000e000ff029b82 */ /* 0x000e240000000a00 */
[----:B0-----:R-:W-:-:S06]  /*0090*/  @!P1 IMAD.WIDE R2, R5, 0x4, R2 ;  /* 0x0000000405029825 */ /* 0x001fcc00078e0202 */
[----:B--2---:R-:W2:Y:S01]  /*00a0*/  @!P1 LDG.E R3, desc[UR6][R2.64] ;  /* 0x0000000602039981 */ /* 0x004ea2000c1e1900 */
[----:B------:R-:W0:Y:S01]  /*00b0*/  S2UR UR5, SR_CgaCtaId ;  /* 0x00000000000579c3 */ /* 0x000e220000008800 */
[----:B------:R-:W-:Y:S01]  /*00c0*/  IMAD.U32 R4, RZ, RZ, UR8 ;  /* 0x00000008ff047e24 */ /* 0x000fe2000f8e00ff */
[----:B------:R-:W-:Y:S01]  /*00d0*/  UMOV UR4, 0x400 ;  /* 0x0000040000047882 */ /* 0x000fe20000000000 */
[----:B------:R-:W-:-:S03]  /*00e0*/  ISETP.NE.AND P0, PT, R6, RZ, PT ;  /* 0x000000ff0600720c */ /* 0x000fc60003f05270 */
[----:B------:R-:W-:Y:S01]  /*00f0*/  ISETP.GE.U32.AND P2, PT, R4, 0x2, PT ;  /* 0x000000020400780c */ /* 0x000fe20003f46070 */
[----:B0-----:R-:W-:-:S06]  /*0100*/  ULEA UR4, UR5, UR4, 0x18 ;  /* 0x0000000405047291 */ /* 0x001fcc000f8ec0ff */
[----:B------:R-:W-:-:S05]  /*0110*/  LEA R0, R6, UR4, 0x2 ;  /* 0x0000000406007c11 */ /* 0x000fca000f8e10ff */
[----:B--2---:R0:W-:Y:S04]  /*0120*/  @!P1 STS [R0], R3 ;  /* 0x0000000300009388 */ /* 0x0041e80000000800 */
[----:B------:R0:W-:Y:S01]  /*0130*/  @P1 STS [R0], RZ ;  /* 0x000000ff00001388 */ /* 0x0001e20000000800 */
[----:B------:R-:W-:Y:S06]  /*0140*/  BAR.SYNC.DEFER_BLOCKING 0x0 ;  /* 0x0000000000007b1d */ /* 0x000fec0000010000 */
[----:B------:R-:W-:Y:S05]  /*0150*/  @!P2 BRA `(.L_x_0) ;  /* 0x00000000002ca947 */ /* 0x000fea0003800000 */
.L_x_1:
[----:B------:R-:W-:-:S04]  /*0160*/  SHF.R.U32.HI R5, RZ, 0x1, R4 ;  /* 0x00000001ff057819 */ /* 0x000fc80000011604 */
[----:B------:R-:W-:-:S13]  /*0170*/  ISETP.GE.U32.AND P1, PT, R6, R5, PT ;  /* 0x000000050600720c */ /* 0x000fda0003f26070 */
[----:B------:R-:W-:Y:S01]  /*0180*/  @!P1 IMAD R2, R5, 0x4, R0 ;  /* 0x0000000405029824 */ /* 0x000fe200078e0200 */
[----:B0-----:R-:W-:Y:S05]  /*0190*/  @!P1 LDS R3, [R0] ;  /* 0x0000000000039984 */ /* 0x001fea0000000800 */
[----:B------:R-:W0:Y:S02]  /*01a0*/  @!P1 LDS R2, [R2] ;  /* 0x0000000002029984 */ /* 0x000e240000000800 */
[----:B0-----:R-:W-:-:S05]  /*01b0*/  @!P1 IMAD.IADD R3, R2, 0x1, R3 ;  /* 0x0000000102039824 */ /* 0x001fca00078e0203 */
[----:B------:R1:W-:Y:S01]  /*01c0*/  @!P1 STS [R0], R3 ;  /* 0x0000000300009388 */ /* 0x0003e20000000800 */
[----:B------:R-:W-:Y:S01]  /*01d0*/  BAR.SYNC.DEFER_BLOCKING 0x0 ;  /* 0x0000000000007b1d */ /* 0x000fe20000010000 */
[----:B------:R-:W-:Y:S01]  /*01e0*/  ISETP.GT.U32.AND P1, PT, R4, 0x3, PT ;  /* 0x000000030400780c */ /* 0x000fe20003f24070 */
[----:B------:R-:W-:-:S12]  /*01f0*/  IMAD.MOV.U32 R4, RZ, RZ, R5 ;  /* 0x000000ffff047224 */ /* 0x000fd800078e0005 */
[----:B-1----:R-:W-:Y:S05]  /*0200*/  @P1 BRA `(.L_x_1) ;  /* 0xfffffffc00d41947 */ /* 0x002fea000383ffff */
.L_x_0:
[----:B------:R-:W-:Y:S05]  /*0210*/  @P0 EXIT ;  /* 0x000000000000094d */ /* 0x000fea0003800000 */
[----:B------:R-:W1:Y:S01]  /*0220*/  S2UR UR5, SR_CgaCtaId ;  /* 0x00000000000579c3 */ /* 0x000e620000008800 */
[----:B------:R-:W-:-:S07]  /*0230*/  UMOV UR4, 0x400 ;  /* 0x0000040000047882 */ /* 0x000fce0000000000 */
[----:B0-----:R-:W0:Y:S01]  /*0240*/  LDC.64 R2, c[0x0][0x388] ;  /* 0x0000e200ff027b82 */ /* 0x001e220000000a00 */
[----:B-1----:R-:W-:Y:S01]  /*0250*/  ULEA UR4, UR5, UR4, 0x18 ;  /* 0x0000000405047291 */ /* 0x002fe2000f8ec0ff */
[----:B0-----:R-:W-:-:S08]  /*0260*/  IMAD.WIDE.U32 R2, R7, 0x4, R2 ;  /* 0x0000000407027825 */ /* 0x001fd000078e0002 */
[----:B------:R-:W0:Y:S04]  /*0270*/  LDS R5, [UR4] ;  /* 0x00000004ff057984 */ /* 0x000e280008000800 */
[----:B0-----:R-:W-:Y:S01]  /*0280*/  STG.E desc[UR6][R2.64], R5 ;  /* 0x0000000502007986 */ /* 0x001fe2000c101906 */
[----:B------:R-:W-:Y:S05]  /*0290*/  EXIT ;  /* 0x000000000000794d */ /* 0x000fea0003800000 */
.L_x_2:
[----:B------:R-:W-:-:S00]  /*02a0*/  BRA `(.L_x_2) ;  /* 0xfffffffc00fc7947 */ /* 0x000fc0000383ffff */
[----:B------:R-:W-:-:S00]  /*02b0*/  NOP ;  /* 0x0000000000007918 */ /* 0x000fc00000000000 */
        /* <DEDUP_REMOVED lines=12> */
.L_x_3:


//--------------------- .nv.shared._Z18sumReductionKernelPiS_i --------------------------
	.section	.nv.shared._Z18sumReductionKernelPiS_i,"aw",@nobits
	.sectionflags	@""
	.align	16
	.zero		1024


//--------------------- .nv.shared.reserved.0     --------------------------
	.section	.nv.shared.reserved.0,"aw",@nobits
	.weak		__nv_reservedSMEM_offset_0_alias
	.size		__nv_reservedSMEM_offset_0_alias, 0, 64
	.other		__nv_reservedSMEM_offset_0_alias,@"STO_CUDA_RESERVED_SHARED STV_DEFAULT"
__nv_reservedSMEM_offset_0_alias:
	.zero		0
	.zero		64


//--------------------- .nv.constant0._Z18sumReductionKernelPiS_i --------------------------
	.section	.nv.constant0._Z18sumReductionKernelPiS_i,"a",@progbits
	.sectionflags	@""
	.align	4
.nv.constant0._Z18sumReductionKernelPiS_i:
	.zero		916


//--------------------- SYMBOLS --------------------------

	.type		.nv.reservedSmem.offset0,@object
	.size		.nv.reservedSmem.offset0,0x4
	.type		.nv.reservedSmem.cap,@object
	.size		.nv.reservedSmem.cap,0x4
